	.headerflags	@"EF_CUDA_TEXMODE_UNIFIED EF_CUDA_64BIT_ADDRESS EF_CUDA_ACCELERATORS EF_CUDA_SM90 EF_CUDA_VIRTUAL_SM(EF_CUDA_SM90)"
	.elftype	@"ET_EXEC"


//--------------------- .nv.info                  --------------------------
	.section	.nv.info,"",@"SHT_CUDA_INFO"
	.align	4


	//----- nvinfo : EIATTR_REGCOUNT
	.align		4
        /*0000*/ 	.byte	0x04, 0x2f
        /*0002*/ 	.short	(.L_3 - .L_2)
	.align		4
.L_2:
        /*0004*/ 	.word	index@(triton_poi_fused__native_batch_norm_legit_no_training_add_convolution_native_batch_norm_backward_relu_37)
        /*0008*/ 	.word	0x00000016


	//----- nvinfo : EIATTR_MIN_STACK_SIZE
	.align		4
.L_3:
        /*000c*/ 	.byte	0x04, 0x12
        /*000e*/ 	.short	(.L_5 - .L_4)
	.align		4
.L_4:
        /*0010*/ 	.word	index@(triton_poi_fused__native_batch_norm_legit_no_training_add_convolution_native_batch_norm_backward_relu_37)
        /*0014*/ 	.word	0x00000000


	//----- nvinfo : EIATTR_FRAME_SIZE
	.align		4
.L_5:
        /*0018*/ 	.byte	0x04, 0x11
        /*001a*/ 	.short	(.L_7 - .L_6)
	.align		4
.L_6:
        /*001c*/ 	.word	index@(triton_poi_fused__native_batch_norm_legit_no_training_add_convolution_native_batch_norm_backward_relu_37)
        /*0020*/ 	.word	0x00000000


	//----- nvinfo : EIATTR_MIN_STACK_SIZE
	.align		4
.L_7:
        /*0024*/ 	.byte	0x04, 0x12
        /*0026*/ 	.short	(.L_9 - .L_8)
	.align		4
.L_8:
        /*0028*/ 	.word	index@(triton_poi_fused__native_batch_norm_legit_no_training_add_convolution_native_batch_norm_backward_relu_37)
        /*002c*/ 	.word	0x00000000
.L_9:


//--------------------- .nv.info.triton_poi_fused__native_batch_norm_legit_no_training_add_convolution_native_batch_norm_backward_relu_37 --------------------------
	.section	.nv.info.triton_poi_fused__native_batch_norm_legit_no_training_add_convolution_native_batch_norm_backward_relu_37,"",@"SHT_CUDA_INFO"
	.sectionflags	@""
	.align	4


	//----- nvinfo : EIATTR_CUDA_API_VERSION
	.align		4
        /*0000*/ 	.byte	0x04, 0x37
        /*0002*/ 	.short	(.L_11 - .L_10)
.L_10:
        /*0004*/ 	.word	0x0000007c


	//----- nvinfo : EIATTR_KPARAM_INFO
	.align		4
.L_11:
        /*0008*/ 	.byte	0x04, 0x17
        /*000a*/ 	.short	(.L_13 - .L_12)
.L_12:
        /*000c*/ 	.word	0x00000000
        /*0010*/ 	.short	0x0009
        /*0012*/ 	.short	0x0048
        /*0014*/ 	.byte	0x00, 0xf0, 0x11, 0x00


	//----- nvinfo : EIATTR_KPARAM_INFO
	.align		4
.L_13:
        /*0018*/ 	.byte	0x04, 0x17
        /*001a*/ 	.short	(.L_15 - .L_14)
.L_14:
        /*001c*/ 	.word	0x00000000
        /*0020*/ 	.short	0x0008
        /*0022*/ 	.short	0x0040
        /*0024*/ 	.byte	0x00, 0xf4, 0x21, 0x00


	//----- nvinfo : EIATTR_KPARAM_INFO
	.align		4
.L_15:
        /*0028*/ 	.byte	0x04, 0x17
        /*002a*/ 	.short	(.L_17 - .L_16)
.L_16:
        /*002c*/ 	.word	0x00000000
        /*0030*/ 	.short	0x0007
        /*0032*/ 	.short	0x0038
        /*0034*/ 	.byte	0x00, 0xf4, 0x21, 0x00


	//----- nvinfo : EIATTR_KPARAM_INFO
	.align		4
.L_17:
        /*0038*/ 	.byte	0x04, 0x17
        /*003a*/ 	.short	(.L_19 - .L_18)
.L_18:
        /*003c*/ 	.word	0x00000000
        /*0040*/ 	.short	0x0006
        /*0042*/ 	.short	0x0030
        /*0044*/ 	.byte	0x00, 0xf4, 0x21, 0x00


	//----- nvinfo : EIATTR_KPARAM_INFO
	.align		4
.L_19:
        /*0048*/ 	.byte	0x04, 0x17
        /*004a*/ 	.short	(.L_21 - .L_20)
.L_20:
        /*004c*/ 	.word	0x00000000
        /*0050*/ 	.short	0x0005
        /*0052*/ 	.short	0x0028
        /*0054*/ 	.byte	0x00, 0xf4, 0x21, 0x00


	//----- nvinfo : EIATTR_KPARAM_INFO
	.align		4
.L_21:
        /*0058*/ 	.byte	0x04, 0x17
        /*005a*/ 	.short	(.L_23 - .L_22)
.L_22:
        /*005c*/ 	.word	0x00000000
        /*0060*/ 	.short	0x0004
        /*0062*/ 	.short	0x0020
        /*0064*/ 	.byte	0x00, 0xf4, 0x21, 0x00


	//----- nvinfo : EIATTR_KPARAM_INFO
	.align		4
.L_23:
        /*0068*/ 	.byte	0x04, 0x17
        /*006a*/ 	.short	(.L_25 - .L_24)
.L_24:
        /*006c*/ 	.word	0x00000000
        /*0070*/ 	.short	0x0003
        /*0072*/ 	.short	0x0018
        /*0074*/ 	.byte	0x00, 0xf4, 0x21, 0x00


	//----- nvinfo : EIATTR_KPARAM_INFO
	.align		4
.L_25:
        /*0078*/ 	.byte	0x04, 0x17
        /*007a*/ 	.short	(.L_27 - .L_26)
.L_26:
        /*007c*/ 	.word	0x00000000
        /*0080*/ 	.short	0x0002
        /*0082*/ 	.short	0x0010
        /*0084*/ 	.byte	0x00, 0xf4, 0x21, 0x00


	//----- nvinfo : EIATTR_KPARAM_INFO
	.align		4
.L_27:
        /*0088*/ 	.byte	0x04, 0x17
        /*008a*/ 	.short	(.L_29 - .L_28)
.L_28:
        /*008c*/ 	.word	0x00000000
        /*0090*/ 	.short	0x0001
        /*0092*/ 	.short	0x0008
        /*0094*/ 	.byte	0x00, 0xf4, 0x21, 0x00


	//----- nvinfo : EIATTR_KPARAM_INFO
	.align		4
.L_29:
        /*0098*/ 	.byte	0x04, 0x17
        /*009a*/ 	.short	(.L_31 - .L_30)
.L_30:
        /*009c*/ 	.word	0x00000000
        /*00a0*/ 	.short	0x0000
        /*00a2*/ 	.short	0x0000
        /*00a4*/ 	.byte	0x00, 0xf4, 0x21, 0x00


	//----- nvinfo : EIATTR_SPARSE_MMA_MASK
	.align		4
.L_31:
        /*00a8*/ 	.byte	0x03, 0x50
        /*00aa*/ 	.short	0x0000


	//----- nvinfo : EIATTR_MAXREG_COUNT
	.align		4
        /*00ac*/ 	.byte	0x03, 0x1b
        /*00ae*/ 	.short	0x00ff


	//----- nvinfo : EIATTR_EXIT_INSTR_OFFSETS
	.align		4
        /*00b0*/ 	.byte	0x04, 0x1c
        /*00b2*/ 	.short	(.L_33 - .L_32)


	//   ....[0]....
.L_32:
        /*00b4*/ 	.word	0x00000420


	//----- nvinfo : EIATTR_REQNTID
	.align		4
.L_33:
        /*00b8*/ 	.byte	0x04, 0x10
        /*00ba*/ 	.short	(.L_35 - .L_34)
.L_34:
        /*00bc*/ 	.word	0x00000080
        /*00c0*/ 	.word	0x00000001
        /*00c4*/ 	.word	0x00000001


	//----- nvinfo : EIATTR_CBANK_PARAM_SIZE
	.align		4
.L_35:
        /*00c8*/ 	.byte	0x03, 0x19
        /*00ca*/ 	.short	0x004c


	//----- nvinfo : EIATTR_PARAM_CBANK
	.align		4
        /*00cc*/ 	.byte	0x04, 0x0a
        /*00ce*/ 	.short	(.L_37 - .L_36)
	.align		4
.L_36:
        /*00d0*/ 	.word	index@(.nv.constant0.triton_poi_fused__native_batch_norm_legit_no_training_add_convolution_native_batch_norm_backward_relu_37)
        /*00d4*/ 	.short	0x0210
        /*00d6*/ 	.short	0x004c


	//----- nvinfo : EIATTR_SW_WAR
	.align		4
.L_37:
        /*00d8*/ 	.byte	0x04, 0x36
        /*00da*/ 	.short	(.L_39 - .L_38)
.L_38:
        /*00dc*/ 	.word	0x00000008
.L_39:


//--------------------- .nv.callgraph             --------------------------
	.section	.nv.callgraph,"",@"SHT_CUDA_CALLGRAPH"
	.align	4
	.sectionentsize	8
	.align		4
        /*0000*/ 	.word	0x00000000
	.align		4
        /*0004*/ 	.word	0xffffffff
	.align		4
        /*0008*/ 	.word	0x00000000
	.align		4
        /*000c*/ 	.word	0xfffffffe
	.align		4
        /*0010*/ 	.word	0x00000000
	.align		4
        /*0014*/ 	.word	0xfffffffd
	.align		4
        /*0018*/ 	.word	0x00000000
	.align		4
        /*001c*/ 	.word	0xfffffffc


//--------------------- .nv.constant4             --------------------------
	.section	.nv.constant4,"a",@progbits
	.align	8
	.align		8
.nv.constant4:
        /*0000*/ 	.dword	_$_str
	.align		8
        /*0008*/ 	.dword	_$_str_$_2


//--------------------- .text.triton_poi_fused__native_batch_norm_legit_no_training_add_convolution_native_batch_norm_backward_relu_37 --------------------------
	.section	.text.triton_poi_fused__native_batch_norm_legit_no_training_add_convolution_native_batch_norm_backward_relu_37,"ax",@progbits
	.align	128
        .global         triton_poi_fused__native_batch_norm_legit_no_training_add_convolution_native_batch_norm_backward_relu_37
        .type           triton_poi_fused__native_batch_norm_legit_no_training_add_convolution_native_batch_norm_backward_relu_37,@function
        .size           triton_poi_fused__native_batch_norm_legit_no_training_add_convolution_native_batch_norm_backward_relu_37,(.L_x_1 - triton_poi_fused__native_batch_norm_legit_no_training_add_convolution_native_batch_norm_backward_relu_37)
        .other          triton_poi_fused__native_batch_norm_legit_no_training_add_convolution_native_batch_norm_backward_relu_37,@"STO_CUDA_ENTRY STV_DEFAULT"
triton_poi_fused__native_batch_norm_legit_no_training_add_convolution_native_batch_norm_backward_relu_37:
.text.triton_poi_fused__native_batch_norm_legit_no_training_add_convolution_native_batch_norm_backward_relu_37:
[----:B------:R-:W-:Y:S01]  /*0000*/  LDC R1, c[0x0][0x28] ;  /* 0x00000a00ff017b82 */ /* 0x000fe20000000800 */
[----:B------:R-:W1:Y:S07]  /*0010*/  S2R R0, SR_TID.X ;  /* 0x0000000000007919 */ /* 0x000e6e0000002100 */
[----:B------:R-:W2:Y:S01]  /*0020*/  LDC.64 R16, c[0x0][0x230] ;  /* 0x00008c00ff107b82 */ /* 0x000ea20000000a00 */
[----:B------:R-:W-:Y:S01]  /*0030*/  ULDC.64 UR4, c[0x0][0x208] ;  /* 0x0000820000047ab9 */ /* 0x000fe20000000a00 */
[----:B------:R-:W3:Y:S06]  /*0040*/  S2R R5, SR_CTAID.X ;  /* 0x0000000000057919 */ /* 0x000eec0000002500 */
[----:B------:R-:W4:Y:S08]  /*0050*/  LDC.64 R14, c[0x0][0x218] ;  /* 0x00008600ff0e7b82 */ /* 0x000f300000000a00 */
[----:B------:R-:W5:Y:S08]  /*0060*/  LDC.64 R18, c[0x0][0x228] ;  /* 0x00008a00ff127b82 */ /* 0x000f700000000a00 */
[----:B------:R-:W5:Y:S01]  /*0070*/  LDC.64 R6, c[0x0][0x240] ;  /* 0x00009000ff067b82 */ /* 0x000f620000000a00 */
[----:B-1----:R-:W-:-:S07]  /*0080*/  SHF.L.U32 R0, R0, 0x1, RZ ;  /* 0x0000000100007819 */ /* 0x002fce00000006ff */
[----:B------:R-:W1:Y:S01]  /*0090*/  LDC.64 R10, c[0x0][0x238] ;  /* 0x00008e00ff0a7b82 */ /* 0x000e620000000a00 */
[----:B---3--:R-:W-:Y:S02]  /*00a0*/  SHF.R.S32.HI R3, RZ, 0x17, R5 ;  /* 0x00000017ff037819 */ /* 0x008fe40000011405 */
[----:B------:R-:W-:Y:S02]  /*00b0*/  LOP3.LUT R0, R0, 0xfe, RZ, 0xc0, !PT ;  /* 0x000000fe00007812 */ /* 0x000fe400078ec0ff */
[----:B------:R-:W-:Y:S02]  /*00c0*/  SGXT R3, R3, 0x1 ;  /* 0x000000010303781a */ /* 0x000fe40000000200 */
[----:B------:R-:W-:Y:S02]  /*00d0*/  LEA R0, R5, R0, 0x8 ;  /* 0x0000000005007211 */ /* 0x000fe400078e40ff */
[----:B------:R-:W3:Y:S02]  /*00e0*/  LDC.64 R4, c[0x0][0x220] ;  /* 0x00008800ff047b82 */ /* 0x000ee40000000a00 */
[----:B------:R-:W-:-:S04]  /*00f0*/  LEA.HI R3, R3, R0, RZ, 0x8 ;  /* 0x0000000003037211 */ /* 0x000fc800078f40ff */
[----:B------:R-:W-:-:S04]  /*0100*/  SHF.R.S32.HI R3, RZ, 0x8, R3 ;  /* 0x00000008ff037819 */ /* 0x000fc80000011403 */
[----:B------:R-:W-:-:S04]  /*0110*/  LEA.HI R2, R3, R3, RZ, 0x2 ;  /* 0x0000000303027211 */ /* 0x000fc800078f10ff */
[----:B------:R-:W-:-:S04]  /*0120*/  LOP3.LUT R2, R2, 0xfffffffc, RZ, 0xc0, !PT ;  /* 0xfffffffc02027812 */ /* 0x000fc800078ec0ff */
[----:B------:R-:W-:Y:S02]  /*0130*/  IADD3 R9, R3, -R2, RZ ;  /* 0x8000000203097210 */ /* 0x000fe40007ffe0ff */
[----:B------:R-:W1:Y:S03]  /*0140*/  LDC.64 R2, c[0x0][0x210] ;  /* 0x00008400ff027b82 */ /* 0x000e660000000a00 */
[----:B--2---:R-:W-:-:S05]  /*0150*/  IMAD.WIDE R16, R9, 0x4, R16 ;  /* 0x0000000409107825 */ /* 0x004fca00078e0210 */
[----:B------:R5:W2:Y:S01]  /*0160*/  LDG.E.EL R8, desc[UR4][R16.64] ;  /* 0x0000000410087981 */ /* 0x000aa2000c2e1900 */
[----:B----4-:R-:W-:-:S04]  /*0170*/  IMAD.WIDE R14, R9, 0x4, R14 ;  /* 0x00000004090e7825 */ /* 0x010fc800078e020e */
[C---:B---3--:R-:W-:Y:S01]  /*0180*/  IMAD.WIDE R4, R0.reuse, 0x4, R4 ;  /* 0x0000000400047825 */ /* 0x048fe200078e0204 */
[----:B------:R3:W4:Y:S03]  /*0190*/  LDG.E.EL R12, desc[UR4][R14.64] ;  /* 0x000000040e0c7981 */ /* 0x000726000c2e1900 */
[----:B01----:R-:W-:Y:S02]  /*01a0*/  IMAD.WIDE R2, R0, 0x4, R2 ;  /* 0x0000000400027825 */ /* 0x003fe400078e0202 */
[----:B------:R-:W4:Y:S04]  /*01b0*/  LDG.E.64 R4, desc[UR4][R4.64] ;  /* 0x0000000404047981 */ /* 0x000f28000c1e1b00 */
[----:B------:R-:W4:Y:S01]  /*01c0*/  LDG.E.64 R2, desc[UR4][R2.64] ;  /* 0x0000000402027981 */ /* 0x000f22000c1e1b00 */
[----:B-----5:R-:W-:-:S05]  /*01d0*/  IMAD.WIDE R16, R9, 0x4, R18 ;  /* 0x0000000409107825 */ /* 0x020fca00078e0212 */
[----:B------:R-:W5:Y:S01]  /*01e0*/  LDG.E.EL R13, desc[UR4][R16.64] ;  /* 0x00000004100d7981 */ /* 0x000f62000c2e1900 */
[----:B------:R-:W-:-:S04]  /*01f0*/  IMAD.WIDE R18, R9, 0x4, R6 ;  /* 0x0000000409127825 */ /* 0x000fc800078e0206 */
[----:B------:R-:W-:Y:S01]  /*0200*/  IMAD.WIDE R10, R9, 0x4, R10 ;  /* 0x00000004090a7825 */ /* 0x000fe200078e020a */
[----:B---3--:R-:W-:Y:S01]  /*0210*/  HFMA2.MMA R15, -RZ, RZ, 1.625, 0 ;  /* 0x3e800000ff0f7435 */ /* 0x008fe200000001ff */
[----:B------:R-:W3:Y:S01]  /*0220*/  LDG.E.EL R18, desc[UR4][R18.64] ;  /* 0x0000000412127981 */ /* 0x000ee2000c2e1900 */
[----:B------:R-:W0:Y:S03]  /*0230*/  LDC.64 R6, c[0x0][0x248] ;  /* 0x00009200ff067b82 */ /* 0x000e260000000a00 */
[----:B------:R4:W3:Y:S01]  /*0240*/  LDG.E.EL R9, desc[UR4][R10.64] ;  /* 0x000000040a097981 */ /* 0x0008e2000c2e1900 */
[----:B0-----:R-:W-:-:S04]  /*0250*/  IMAD.WIDE R6, R0, 0x4, R6 ;  /* 0x0000000400067825 */ /* 0x001fc800078e0206 */
[----:B--2---:R-:W-:-:S04]  /*0260*/  FADD R8, R8, 9.9999997473787516356e-06 ;  /* 0x3727c5ac08087421 */ /* 0x004fc80000000000 */
[----:B------:R-:W0:Y:S02]  /*0270*/  MUFU.SQRT R14, R8 ;  /* 0x00000008000e7308 */ /* 0x000e240000002000 */
[C---:B0-----:R-:W-:Y:S02]  /*0280*/  FSETP.GT.AND P0, PT, R14.reuse, 8.50705917302346158658e+37, PT ;  /* 0x7e8000000e00780b */ /* 0x041fe40003f04000 */
[----:B------:R-:W-:-:S11]  /*0290*/  FSETP.GEU.AND P1, PT, R14, 1.175494350822287508e-38, PT ;  /* 0x008000000e00780b */ /* 0x000fd60003f2e000 */
[----:B------:R-:W-:-:S04]  /*02a0*/  @P0 FMUL R14, R14, 0.25 ;  /* 0x3e8000000e0e0820 */ /* 0x000fc80000400000 */
[----:B------:R-:W-:-:S06]  /*02b0*/  @!P1 FMUL R14, R14, 16777216 ;  /* 0x4b8000000e0e9820 */ /* 0x000fcc0000400000 */
[----:B------:R-:W0:Y:S01]  /*02c0*/  MUFU.RCP R14, R14 ;  /* 0x0000000e000e7308 */ /* 0x000e220000001000 */
[----:B------:R-:W-:Y:S01]  /*02d0*/  FSEL R15, R15, 1, P0 ;  /* 0x3f8000000f0f7808 */ /* 0x000fe20000000000 */
[--C-:B----4-:R-:W-:Y:S01]  /*02e0*/  FADD R11, R2, R12.reuse ;  /* 0x0000000c020b7221 */ /* 0x110fe20000000000 */
[----:B------:R-:W-:Y:S02]  /*02f0*/  FADD R12, R3, R12 ;  /* 0x0000000c030c7221 */ /* 0x000fe40000000000 */
[----:B------:R-:W1:Y:S01]  /*0300*/  LDC.64 R2, c[0x0][0x250] ;  /* 0x00009400ff027b82 */ /* 0x000e620000000a00 */
[----:B------:R-:W-:Y:S01]  /*0310*/  @!P1 FMUL R15, R15, 16777216 ;  /* 0x4b8000000f0f9820 */ /* 0x000fe20000400000 */
[----:B------:R-:W-:Y:S01]  /*0320*/  FADD R8, R4, R11 ;  /* 0x0000000b04087221 */ /* 0x000fe20000000000 */
[----:B------:R-:W-:-:S03]  /*0330*/  FADD R4, R5, R12 ;  /* 0x0000000c05047221 */ /* 0x000fc60000000000 */
[C---:B-----5:R-:W-:Y:S01]  /*0340*/  FADD R12, -R13.reuse, R8 ;  /* 0x000000080d0c7221 */ /* 0x060fe20000000100 */
[----:B------:R-:W-:Y:S01]  /*0350*/  FADD R13, -R13, R4 ;  /* 0x000000040d0d7221 */ /* 0x000fe20000000100 */
[----:B0-----:R-:W-:-:S04]  /*0360*/  FMUL R15, R14, R15 ;  /* 0x0000000f0e0f7220 */ /* 0x001fc80000400000 */
[-C--:B------:R-:W-:Y:S01]  /*0370*/  FMUL R4, R12, R15.reuse ;  /* 0x0000000f0c047220 */ /* 0x080fe20000400000 */
[----:B------:R-:W-:-:S03]  /*0380*/  FMUL R15, R13, R15 ;  /* 0x0000000f0d0f7220 */ /* 0x000fc60000400000 */
[C-C-:B---3--:R-:W-:Y:S01]  /*0390*/  FFMA R4, R9.reuse, R4, R18.reuse ;  /* 0x0000000409047223 */ /* 0x148fe20000000012 */
[----:B------:R-:W-:-:S04]  /*03a0*/  FFMA R15, R9, R15, R18 ;  /* 0x0000000f090f7223 */ /* 0x000fc80000000012 */
[----:B------:R-:W-:Y:S02]  /*03b0*/  FSETP.GEU.AND P0, PT, R4, RZ, PT ;  /* 0x000000ff0400720b */ /* 0x000fe40003f0e000 */
[C---:B------:R-:W-:Y:S01]  /*03c0*/  FSETP.GEU.AND P1, PT, R15.reuse, RZ, PT ;  /* 0x000000ff0f00720b */ /* 0x040fe20003f2e000 */
[----:B-1----:R-:W-:Y:S01]  /*03d0*/  IMAD.WIDE R2, R0, 0x4, R2 ;  /* 0x0000000400027825 */ /* 0x002fe200078e0202 */
[----:B------:R-:W-:Y:S02]  /*03e0*/  FSEL R4, R4, RZ, P0 ;  /* 0x000000ff04047208 */ /* 0x000fe40000000000 */
[----:B------:R-:W-:-:S05]  /*03f0*/  FSEL R5, R15, RZ, P1 ;  /* 0x000000ff0f057208 */ /* 0x000fca0000800000 */
[----:B------:R-:W-:Y:S04]  /*0400*/  STG.E.64 desc[UR4][R6.64], R4 ;  /* 0x0000000406007986 */ /* 0x000fe8000c101b04 */
[----:B------:R-:W-:Y:S01]  /*0410*/  STG.E.64 desc[UR4][R2.64], R12 ;  /* 0x0000000c02007986 */ /* 0x000fe2000c101b04 */
[----:B------:R-:W-:Y:S05]  /*0420*/  EXIT ;  /* 0x000000000000794d */ /* 0x000fea0003800000 */
.L_x_0:
[----:B------:R-:W-:-:S00]  /*0430*/  BRA `(.L_x_0) ;  /* 0xfffffffc00fc7947 */ /* 0x000fc0000383ffff */
[----:B------:R-:W-:-:S00]  /*0440*/  NOP ;  /* 0x0000000000007918 */ /* 0x000fc00000000000 */
        /* <DEDUP_REMOVED lines=11> */
.L_x_1:


//--------------------- .nv.global.init           --------------------------
	.section	.nv.global.init,"aw",@progbits
.nv.global.init:
	.type		_$_str,@object
	.size		_$_str,(_$_str_$_2 - _$_str)
_$_str:
        /*0000*/ 	.byte	0x5f, 0x5f, 0x43, 0x55, 0x44, 0x41, 0x5f, 0x46, 0x54, 0x5a, 0x00
	.type		_$_str_$_2,@object
	.size		_$_str_$_2,(.L_1 - _$_str_$_2)
_$_str_$_2:
        /*000b*/ 	.byte	0x5f, 0x5f, 0x43, 0x55, 0x44, 0x41, 0x5f, 0x50, 0x52, 0x45, 0x43, 0x5f, 0x53, 0x51, 0x52, 0x54
        /*001b*/ 	.byte	0x00
.L_1:


//--------------------- .nv.constant0.triton_poi_fused__native_batch_norm_legit_no_training_add_convolution_native_batch_norm_backward_relu_37 --------------------------
	.section	.nv.constant0.triton_poi_fused__native_batch_norm_legit_no_training_add_convolution_native_batch_norm_backward_relu_37,"a",@progbits
	.sectionflags	@""
	.align	4
.nv.constant0.triton_poi_fused__native_batch_norm_legit_no_training_add_convolution_native_batch_norm_backward_relu_37:
	.zero		604
